//
// Generated by NVIDIA NVVM Compiler
//
// Compiler Build ID: CL-36424714
// Cuda compilation tools, release 13.0, V13.0.88
// Based on NVVM 20.0.0
//

.version 9.0
.target sm_100
.address_size 64

	// .globl	_Z11kogge_stonePKiPii
// _ZZ11kogge_stonePKiPiiE4buff has been demoted

.visible .entry _Z11kogge_stonePKiPii(
	.param .u64 .ptr .align 1 _Z11kogge_stonePKiPii_param_0,
	.param .u64 .ptr .align 1 _Z11kogge_stonePKiPii_param_1,
	.param .u32 _Z11kogge_stonePKiPii_param_2
)
{
	.reg .pred 	%p<6>;
	.reg .b32 	%r<47>;
	.reg .b64 	%rd<9>;
	// demoted variable
	.shared .align 4 .b8 _ZZ11kogge_stonePKiPiiE4buff[8192];
	ld.param.u64 	%rd1, [_Z11kogge_stonePKiPii_param_0];
	ld.param.u64 	%rd2, [_Z11kogge_stonePKiPii_param_1];
	ld.param.u32 	%r15, [_Z11kogge_stonePKiPii_param_2];
	mov.u32 	%r1, %tid.x;
	mov.u32 	%r2, %ntid.x;
	mov.u32 	%r17, %ctaid.x;
	mad.lo.s32 	%r3, %r2, %r17, %r1;
	setp.ge.s32 	%p1, %r3, %r15;
	mov.b32 	%r41, 0;
	@%p1 bra 	$L__BB0_2;
	cvta.to.global.u64 	%rd3, %rd1;
	mul.wide.s32 	%rd4, %r3, 4;
	add.s64 	%rd5, %rd3, %rd4;
	ld.global.nc.u32 	%r41, [%rd5];
$L__BB0_2:
	shl.b32 	%r19, %r1, 2;
	mov.u32 	%r20, _ZZ11kogge_stonePKiPiiE4buff;
	add.s32 	%r6, %r20, %r19;
	st.shared.u32 	[%r6], %r41;
	shl.b32 	%r21, %r2, 2;
	add.s32 	%r22, %r6, %r21;
	st.shared.u32 	[%r22], %r41;
	setp.lt.u32 	%p2, %r2, 2;
	mov.b32 	%r46, 0;
	@%p2 bra 	$L__BB0_8;
	mov.b32 	%r44, 0;
	mov.b32 	%r42, 1;
	mov.u32 	%r43, %r2;
$L__BB0_4:
	mov.u32 	%r46, %r43;
	setp.lt.u32 	%p3, %r1, %r42;
	@%p3 bra 	$L__BB0_6;
	add.s32 	%r25, %r44, %r1;
	shl.b32 	%r26, %r44, 2;
	add.s32 	%r27, %r6, %r26;
	ld.shared.u32 	%r28, [%r27];
	sub.s32 	%r29, %r25, %r42;
	shl.b32 	%r30, %r29, 2;
	add.s32 	%r32, %r20, %r30;
	ld.shared.u32 	%r33, [%r32];
	add.s32 	%r45, %r33, %r28;
	bra.uni 	$L__BB0_7;
$L__BB0_6:
	shl.b32 	%r34, %r44, 2;
	add.s32 	%r35, %r6, %r34;
	ld.shared.u32 	%r45, [%r35];
$L__BB0_7:
	shl.b32 	%r36, %r46, 2;
	add.s32 	%r37, %r6, %r36;
	st.shared.u32 	[%r37], %r45;
	bar.sync 	0;
	shl.b32 	%r42, %r42, 1;
	setp.lt.u32 	%p4, %r42, %r2;
	mov.u32 	%r43, %r44;
	mov.u32 	%r44, %r46;
	@%p4 bra 	$L__BB0_4;
$L__BB0_8:
	setp.ge.s32 	%p5, %r3, %r15;
	@%p5 bra 	$L__BB0_10;
	shl.b32 	%r38, %r46, 2;
	add.s32 	%r39, %r6, %r38;
	ld.shared.u32 	%r40, [%r39];
	cvta.to.global.u64 	%rd6, %rd2;
	mul.wide.s32 	%rd7, %r3, 4;
	add.s64 	%rd8, %rd6, %rd7;
	st.global.u32 	[%rd8], %r40;
$L__BB0_10:
	ret;

}


// ===== COMPILED SASS (sm_100) =====

	.target	sm_100

	.elftype	@"ET_EXEC"


//--------------------- .note.nv.tkinfo           --------------------------
	.section	.note.nv.tkinfo,"",@"SHT_NOTE"
	.sectionflags	@"SHF_NOTE_NV_TKINFO"
	.tkinfo
        /*0018*/ 	.word	0x00000002
        /*0030*/ 	.string	""
        /*0030*/ 	.string	"ptxas"
        /*0030*/ 	.string	"Cuda compilation tools, release 13.0, V13.0.88"
        /*0030*/ 	.string	"Build cuda_13.0.r13.0/compiler.36424714_0"
        /*0030*/ 	.string	"-arch sm_100 -m 64 "



//--------------------- .note.nv.cuinfo           --------------------------
	.section	.note.nv.cuinfo,"",@"SHT_NOTE"
	.sectionflags	@"SHF_NOTE_NV_CUINFO"
        /*0018*/ 	.short	0x0002
        /*001a*/ 	.short	0x0064
        /*001c*/ 	.short	0x0082
	.zero		2


//--------------------- .nv.info                  --------------------------
	.section	.nv.info,"",@"SHT_CUDA_INFO"
	.align	4


	//----- nvinfo : EIATTR_REGCOUNT
	.align		4
        /*0000*/ 	.byte	0x04, 0x2f
        /*0002*/ 	.short	(.L_1 - .L_0)
	.align		4
.L_0:
        /*0004*/ 	.word	index@(_Z11kogge_stonePKiPii)
        /*0008*/ 	.word	0x0000000e


	//----- nvinfo : EIATTR_FRAME_SIZE
	.align		4
.L_1:
        /*000c*/ 	.byte	0x04, 0x11
        /*000e*/ 	.short	(.L_3 - .L_2)
	.align		4
.L_2:
        /*0010*/ 	.word	index@(_Z11kogge_stonePKiPii)
        /*0014*/ 	.word	0x00000000


	//----- nvinfo : EIATTR_MIN_STACK_SIZE
	.align		4
.L_3:
        /*0018*/ 	.byte	0x04, 0x12
        /*001a*/ 	.short	(.L_5 - .L_4)
	.align		4
.L_4:
        /*001c*/ 	.word	index@(_Z11kogge_stonePKiPii)
        /*0020*/ 	.word	0x00000000
.L_5:


//--------------------- .nv.compat                --------------------------
	.section	.nv.compat,"",@"SHT_CUDA_COMPAT_INFO"
	.align	4
        /*0000*/ 	.byte	0x02, 0x09, 0x00, 0x00, 0x02, 0x02, 0x01, 0x00, 0x02, 0x05, 0x05, 0x00, 0x03, 0x07, 0x01, 0x01
        /*0010*/ 	.byte	0x02, 0x03, 0x00, 0x00, 0x02, 0x06, 0x01, 0x00, 0x04, 0x0b, 0x08, 0x00, 0x09, 0x00, 0x00, 0x00
        /*0020*/ 	.byte	0x00, 0x00, 0x00, 0x00


//--------------------- .nv.info._Z11kogge_stonePKiPii --------------------------
	.section	.nv.info._Z11kogge_stonePKiPii,"",@"SHT_CUDA_INFO"
	.sectionflags	@""
	.align	4


	//----- nvinfo : EIATTR_CUDA_API_VERSION
	.align		4
        /*0000*/ 	.byte	0x04, 0x37
        /*0002*/ 	.short	(.L_7 - .L_6)
.L_6:
        /*0004*/ 	.word	0x00000082


	//----- nvinfo : EIATTR_KPARAM_INFO
	.align		4
.L_7:
        /*0008*/ 	.byte	0x04, 0x17
        /*000a*/ 	.short	(.L_9 - .L_8)
.L_8:
        /*000c*/ 	.word	0x00000000
        /*0010*/ 	.short	0x0002
        /*0012*/ 	.short	0x0010
        /*0014*/ 	.byte	0x00, 0xf0, 0x11, 0x00


	//----- nvinfo : EIATTR_KPARAM_INFO
	.align		4
.L_9:
        /*0018*/ 	.byte	0x04, 0x17
        /*001a*/ 	.short	(.L_11 - .L_10)
.L_10:
        /*001c*/ 	.word	0x00000000
        /*0020*/ 	.short	0x0001
        /*0022*/ 	.short	0x0008
        /*0024*/ 	.byte	0x00, 0xf5, 0x21, 0x00


	//----- nvinfo : EIATTR_KPARAM_INFO
	.align		4
.L_11:
        /*0028*/ 	.byte	0x04, 0x17
        /*002a*/ 	.short	(.L_13 - .L_12)
.L_12:
        /*002c*/ 	.word	0x00000000
        /*0030*/ 	.short	0x0000
        /*0032*/ 	.short	0x0000
        /*0034*/ 	.byte	0x00, 0xf5, 0x21, 0x00


	//----- nvinfo : EIATTR_SPARSE_MMA_MASK
	.align		4
.L_13:
        /*0038*/ 	.byte	0x03, 0x50
        /*003a*/ 	.short	0x0000


	//----- nvinfo : EIATTR_MAXREG_COUNT
	.align		4
        /*003c*/ 	.byte	0x03, 0x1b
        /*003e*/ 	.short	0x00ff


	//----- nvinfo : EIATTR_NUM_BARRIERS
	.align		4
        /*0040*/ 	.byte	0x02, 0x4c
        /*0042*/ 	.byte	0x01
	.zero		1


	//----- nvinfo : EIATTR_MERCURY_ISA_VERSION
	.align		4
        /*0044*/ 	.byte	0x03, 0x5f
        /*0046*/ 	.short	0x0101


	//----- nvinfo : EIATTR_VRC_CTA_INIT_COUNT
	.align		4
        /*0048*/ 	.byte	0x02, 0x4a
	.zero		1
	.zero		1


	//----- nvinfo : EIATTR_EXIT_INSTR_OFFSETS
	.align		4
        /*004c*/ 	.byte	0x04, 0x1c
        /*004e*/ 	.short	(.L_15 - .L_14)


	//   ....[0]....
.L_14:
        /*0050*/ 	.word	0x000002b0


	//   ....[1]....
        /*0054*/ 	.word	0x00000310


	//----- nvinfo : EIATTR_CBANK_PARAM_SIZE
	.align		4
.L_15:
        /*0058*/ 	.byte	0x03, 0x19
        /*005a*/ 	.short	0x0014


	//----- nvinfo : EIATTR_PARAM_CBANK
	.align		4
        /*005c*/ 	.byte	0x04, 0x0a
        /*005e*/ 	.short	(.L_17 - .L_16)
	.align		4
.L_16:
        /*0060*/ 	.word	index@(.nv.constant0._Z11kogge_stonePKiPii)
        /*0064*/ 	.short	0x0380
        /*0066*/ 	.short	0x0014


	//----- nvinfo : EIATTR_SW_WAR
	.align		4
.L_17:
        /*0068*/ 	.byte	0x04, 0x36
        /*006a*/ 	.short	(.L_19 - .L_18)
.L_18:
        /*006c*/ 	.word	0x00000008
.L_19:


//--------------------- .nv.callgraph             --------------------------
	.section	.nv.callgraph,"",@"SHT_CUDA_CALLGRAPH"
	.align	4
	.sectionentsize	8
	.align		4
        /*0000*/ 	.word	0x00000000
	.align		4
        /*0004*/ 	.word	0xffffffff
	.align		4
        /*0008*/ 	.word	0x00000000
	.align		4
        /*000c*/ 	.word	0xfffffffe
	.align		4
        /*0010*/ 	.word	0x00000000
	.align		4
        /*0014*/ 	.word	0xfffffffd
	.align		4
        /*0018*/ 	.word	0x00000000
	.align		4
        /*001c*/ 	.word	0xfffffffc


//--------------------- .text._Z11kogge_stonePKiPii --------------------------
	.section	.text._Z11kogge_stonePKiPii,"ax",@progbits
	.align	128
        .global         _Z11kogge_stonePKiPii
        .type           _Z11kogge_stonePKiPii,@function
        .size           _Z11kogge_stonePKiPii,(.L_x_3 - _Z11kogge_stonePKiPii)
        .other          _Z11kogge_stonePKiPii,@"STO_CUDA_ENTRY STV_DEFAULT"
_Z11kogge_stonePKiPii:
.text._Z11kogge_stonePKiPii:
[----:B------:R-:W-:Y:S01]  /*0000*/  LDC R1, c[0x0][0x37c] ;  /* 0x0000df00ff017b82 */ /* 0x000fe20000000800 */
[----:B------:R-:W0:Y:S07]  /*0010*/  S2R R11, SR_TID.X ;  /* 0x00000000000b7919 */ /* 0x000e2e0000002100 */
[----:B------:R-:W0:Y:S01]  /*0020*/  S2UR UR4, SR_CTAID.X ;  /* 0x00000000000479c3 */ /* 0x000e220000002500 */
[----:B------:R-:W1:Y:S01]  /*0030*/  LDCU UR5, c[0x0][0x390] ;  /* 0x00007200ff0577ac */ /* 0x000e620008000800 */
[----:B------:R-:W-:Y:S01]  /*0040*/  IMAD.MOV.U32 R0, RZ, RZ, RZ ;  /* 0x000000ffff007224 */ /* 0x000fe200078e00ff */
[----:B------:R-:W2:Y:S05]  /*0050*/  LDCU.64 UR6, c[0x0][0x358] ;  /* 0x00006b00ff0677ac */ /* 0x000eaa0008000a00 */
[----:B------:R-:W0:Y:S02]  /*0060*/  LDC R10, c[0x0][0x360] ;  /* 0x0000d800ff0a7b82 */ /* 0x000e240000000800 */
[----:B0-----:R-:W-:-:S05]  /*0070*/  IMAD R5, R10, UR4, R11 ;  /* 0x000000040a057c24 */ /* 0x001fca000f8e020b */
[----:B-1----:R-:W-:-:S13]  /*0080*/  ISETP.GE.AND P0, PT, R5, UR5, PT ;  /* 0x0000000505007c0c */ /* 0x002fda000bf06270 */
[----:B------:R-:W0:Y:S02]  /*0090*/  @!P0 LDC.64 R2, c[0x0][0x380] ;  /* 0x0000e000ff028b82 */ /* 0x000e240000000a00 */
[----:B0-----:R-:W-:-:S05]  /*00a0*/  @!P0 IMAD.WIDE R2, R5, 0x4, R2 ;  /* 0x0000000405028825 */ /* 0x001fca00078e0202 */
[----:B--2---:R-:W2:Y:S01]  /*00b0*/  @!P0 LDG.E.CONSTANT R0, desc[UR6][R2.64] ;  /* 0x0000000602008981 */ /* 0x004ea2000c1e9900 */
[----:B------:R-:W0:Y:S01]  /*00c0*/  S2UR UR5, SR_CgaCtaId ;  /* 0x00000000000579c3 */ /* 0x000e220000008800 */
[----:B------:R-:W-:Y:S01]  /*00d0*/  UMOV UR4, 0x400 ;  /* 0x0000040000047882 */ /* 0x000fe20000000000 */
[----:B------:R-:W-:Y:S01]  /*00e0*/  ISETP.GE.U32.AND P0, PT, R10, 0x2, PT ;  /* 0x000000020a00780c */ /* 0x000fe20003f06070 */
[----:B------:R-:W-:Y:S01]  /*00f0*/  HFMA2 R4, -RZ, RZ, 0, 0 ;  /* 0x00000000ff047431 */ /* 0x000fe200000001ff */
[----:B0-----:R-:W-:-:S06]  /*0100*/  ULEA UR4, UR5, UR4, 0x18 ;  /* 0x0000000405047291 */ /* 0x001fcc000f8ec0ff */
[----:B------:R-:W-:-:S05]  /*0110*/  LEA R7, R11, UR4, 0x2 ;  /* 0x000000040b077c11 */ /* 0x000fca000f8e10ff */
[----:B------:R-:W-:Y:S01]  /*0120*/  IMAD R9, R10, 0x4, R7 ;  /* 0x000000040a097824 */ /* 0x000fe200078e0207 */
[----:B--2---:R0:W-:Y:S04]  /*0130*/  STS [R7], R0 ;  /* 0x0000000007007388 */ /* 0x0041e80000000800 */
[----:B------:R0:W-:Y:S01]  /*0140*/  STS [R9], R0 ;  /* 0x0000000009007388 */ /* 0x0001e20000000800 */
[----:B------:R-:W-:Y:S05]  /*0150*/  @!P0 BRA `(.L_x_0) ;  /* 0x00000000004c8947 */ /* 0x000fea0003800000 */
[----:B0-----:R-:W-:Y:S01]  /*0160*/  IMAD.MOV.U32 R0, RZ, RZ, RZ ;  /* 0x000000ffff007224 */ /* 0x001fe200078e00ff */
[----:B------:R-:W-:Y:S01]  /*0170*/  UMOV UR5, 0x1 ;  /* 0x0000000100057882 */ /* 0x000fe20000000000 */
[----:B------:R-:W-:-:S07]  /*0180*/  IMAD.MOV.U32 R2, RZ, RZ, R10 ;  /* 0x000000ffff027224 */ /* 0x000fce00078e000a */
.L_x_1:
[----:B------:R-:W-:Y:S02]  /*0190*/  ISETP.GE.U32.AND P0, PT, R11, UR5, PT ;  /* 0x000000050b007c0c */ /* 0x000fe4000bf06070 */
[----:B------:R-:W-:-:S05]  /*01a0*/  LEA R3, R0, R7, 0x2 ;  /* 0x0000000700037211 */ /* 0x000fca00078e10ff */
[----:B-1----:R-:W-:Y:S06]  /*01b0*/  LDS R9, [R3] ;  /* 0x0000000003097984 */ /* 0x002fec0000000800 */
[----:B------:R-:W-:Y:S01]  /*01c0*/  @P0 IADD3 R4, PT, PT, R0, -UR5, R11 ;  /* 0x8000000500040c10 */ /* 0x000fe2000fffe00b */
[----:B------:R-:W-:-:S03]  /*01d0*/  USHF.L.U32 UR5, UR5, 0x1, URZ ;  /* 0x0000000105057899 */ /* 0x000fc600080006ff */
[----:B------:R-:W-:Y:S01]  /*01e0*/  @P0 LEA R6, R4, UR4, 0x2 ;  /* 0x0000000404060c11 */ /* 0x000fe2000f8e10ff */
[----:B------:R-:W-:Y:S01]  /*01f0*/  IMAD.MOV.U32 R4, RZ, RZ, R2 ;  /* 0x000000ffff047224 */ /* 0x000fe200078e0002 */
[----:B------:R-:W-:-:S03]  /*0200*/  MOV R2, R0 ;  /* 0x0000000000027202 */ /* 0x000fc60000000f00 */
[----:B------:R-:W-:Y:S01]  /*0210*/  IMAD.MOV.U32 R0, RZ, RZ, R4 ;  /* 0x000000ffff007224 */ /* 0x000fe200078e0004 */
[----:B------:R-:W0:Y:S01]  /*0220*/  @P0 LDS R6, [R6] ;  /* 0x0000000006060984 */ /* 0x000e220000000800 */
[----:B------:R-:W-:Y:S01]  /*0230*/  LEA R8, R4, R7, 0x2 ;  /* 0x0000000704087211 */ /* 0x000fe200078e10ff */
[----:B0-----:R-:W-:Y:S01]  /*0240*/  @P0 IMAD.IADD R9, R9, 0x1, R6 ;  /* 0x0000000109090824 */ /* 0x001fe200078e0206 */
[----:B------:R-:W-:-:S04]  /*0250*/  ISETP.LE.U32.AND P0, PT, R10, UR5, PT ;  /* 0x000000050a007c0c */ /* 0x000fc8000bf03070 */
[----:B------:R1:W-:Y:S01]  /*0260*/  STS [R8], R9 ;  /* 0x0000000908007388 */ /* 0x0003e20000000800 */
[----:B------:R-:W-:Y:S08]  /*0270*/  BAR.SYNC.DEFER_BLOCKING 0x0 ;  /* 0x0000000000007b1d */ /* 0x000ff00000010000 */
[----:B------:R-:W-:Y:S05]  /*0280*/  @!P0 BRA `(.L_x_1) ;  /* 0xfffffffc00c08947 */ /* 0x000fea000383ffff */
.L_x_0:
[----:B------:R-:W2:Y:S02]  /*0290*/  LDCU UR4, c[0x0][0x390] ;  /* 0x00007200ff0477ac */ /* 0x000ea40008000800 */
[----:B--2---:R-:W-:-:S13]  /*02a0*/  ISETP.GE.AND P0, PT, R5, UR4, PT ;  /* 0x0000000405007c0c */ /* 0x004fda000bf06270 */
[----:B------:R-:W-:Y:S05]  /*02b0*/  @P0 EXIT ;  /* 0x000000000000094d */ /* 0x000fea0003800000 */
[----:B------:R-:W-:Y:S01]  /*02c0*/  LEA R4, R4, R7, 0x2 ;  /* 0x0000000704047211 */ /* 0x000fe200078e10ff */
[----:B------:R-:W2:Y:S04]  /*02d0*/  LDC.64 R2, c[0x0][0x388] ;  /* 0x0000e200ff027b82 */ /* 0x000ea80000000a00 */
[----:B0-----:R-:W0:Y:S01]  /*02e0*/  LDS R7, [R4] ;  /* 0x0000000004077984 */ /* 0x001e220000000800 */
[----:B--2---:R-:W-:-:S05]  /*02f0*/  IMAD.WIDE R2, R5, 0x4, R2 ;  /* 0x0000000405027825 */ /* 0x004fca00078e0202 */
[----:B0-----:R-:W-:Y:S01]  /*0300*/  STG.E desc[UR6][R2.64], R7 ;  /* 0x0000000702007986 */ /* 0x001fe2000c101906 */
[----:B------:R-:W-:Y:S05]  /*0310*/  EXIT ;  /* 0x000000000000794d */ /* 0x000fea0003800000 */
.L_x_2:
[----:B------:R-:W-:-:S00]  /*0320*/  BRA `(.L_x_2) ;  /* 0xfffffffc00fc7947 */ /* 0x000fc0000383ffff */
[----:B------:R-:W-:-:S00]  /*0330*/  NOP ;  /* 0x0000000000007918 */ /* 0x000fc00000000000 */
        /* <DEDUP_REMOVED lines=12> */
.L_x_3:


//--------------------- .nv.shared._Z11kogge_stonePKiPii --------------------------
	.section	.nv.shared._Z11kogge_stonePKiPii,"aw",@nobits
	.sectionflags	@""
	.align	4
.nv.shared._Z11kogge_stonePKiPii:
	.zero		9216


//--------------------- .nv.shared.reserved.0     --------------------------
	.section	.nv.shared.reserved.0,"aw",@nobits
	.weak		__nv_reservedSMEM_offset_0_alias
	.size		__nv_reservedSMEM_offset_0_alias, 0, 64
	.other		__nv_reservedSMEM_offset_0_alias,@"STO_CUDA_RESERVED_SHARED STV_DEFAULT"
__nv_reservedSMEM_offset_0_alias:
	.zero		0
	.zero		64


//--------------------- .nv.constant0._Z11kogge_stonePKiPii --------------------------
	.section	.nv.constant0._Z11kogge_stonePKiPii,"a",@progbits
	.sectionflags	@""
	.align	4
.nv.constant0._Z11kogge_stonePKiPii:
	.zero		916


//--------------------- SYMBOLS --------------------------

	.type		.nv.reservedSmem.offset0,@object
	.size		.nv.reservedSmem.offset0,0x4
	.type		.nv.reservedSmem.cap,@object
	.size		.nv.reservedSmem.cap,0x4
